	.headerflags	@"EF_CUDA_TEXMODE_UNIFIED EF_CUDA_64BIT_ADDRESS EF_CUDA_ACCELERATORS EF_CUDA_SM90 EF_CUDA_VIRTUAL_SM(EF_CUDA_SM90)"
	.elftype	@"ET_EXEC"


//--------------------- .nv.info                  --------------------------
	.section	.nv.info,"",@"SHT_CUDA_INFO"
	.align	4


	//----- nvinfo : EIATTR_REGCOUNT
	.align		4
        /*0000*/ 	.byte	0x04, 0x2f
        /*0002*/ 	.short	(.L_1 - .L_0)
	.align		4
.L_0:
        /*0004*/ 	.word	index@(triton_mm)
        /*0008*/ 	.word	0x00000028


	//----- nvinfo : EIATTR_MIN_STACK_SIZE
	.align		4
.L_1:
        /*000c*/ 	.byte	0x04, 0x12
        /*000e*/ 	.short	(.L_3 - .L_2)
	.align		4
.L_2:
        /*0010*/ 	.word	index@(triton_mm)
        /*0014*/ 	.word	0x00000000


	//----- nvinfo : EIATTR_FRAME_SIZE
	.align		4
.L_3:
        /*0018*/ 	.byte	0x04, 0x11
        /*001a*/ 	.short	(.L_5 - .L_4)
	.align		4
.L_4:
        /*001c*/ 	.word	index@(triton_mm)
        /*0020*/ 	.word	0x00000000


	//----- nvinfo : EIATTR_MIN_STACK_SIZE
	.align		4
.L_5:
        /*0024*/ 	.byte	0x04, 0x12
        /*0026*/ 	.short	(.L_7 - .L_6)
	.align		4
.L_6:
        /*0028*/ 	.word	index@(triton_mm)
        /*002c*/ 	.word	0x00000000
.L_7:


//--------------------- .nv.info.triton_mm        --------------------------
	.section	.nv.info.triton_mm,"",@"SHT_CUDA_INFO"
	.sectionflags	@""
	.align	4


	//----- nvinfo : EIATTR_CUDA_API_VERSION
	.align		4
        /*0000*/ 	.byte	0x04, 0x37
        /*0002*/ 	.short	(.L_9 - .L_8)
.L_8:
        /*0004*/ 	.word	0x0000007c


	//----- nvinfo : EIATTR_KPARAM_INFO
	.align		4
.L_9:
        /*0008*/ 	.byte	0x04, 0x17
        /*000a*/ 	.short	(.L_11 - .L_10)
.L_10:
        /*000c*/ 	.word	0x00000000
        /*0010*/ 	.short	0x0002
        /*0012*/ 	.short	0x0010
        /*0014*/ 	.byte	0x00, 0xf0, 0x21, 0x00


	//----- nvinfo : EIATTR_KPARAM_INFO
	.align		4
.L_11:
        /*0018*/ 	.byte	0x04, 0x17
        /*001a*/ 	.short	(.L_13 - .L_12)
.L_12:
        /*001c*/ 	.word	0x00000000
        /*0020*/ 	.short	0x0001
        /*0022*/ 	.short	0x0008
        /*0024*/ 	.byte	0x00, 0xf0, 0x21, 0x00


	//----- nvinfo : EIATTR_KPARAM_INFO
	.align		4
.L_13:
        /*0028*/ 	.byte	0x04, 0x17
        /*002a*/ 	.short	(.L_15 - .L_14)
.L_14:
        /*002c*/ 	.word	0x00000000
        /*0030*/ 	.short	0x0000
        /*0032*/ 	.short	0x0000
        /*0034*/ 	.byte	0x00, 0xf0, 0x21, 0x00


	//----- nvinfo : EIATTR_SPARSE_MMA_MASK
	.align		4
.L_15:
        /*0038*/ 	.byte	0x03, 0x50
        /*003a*/ 	.short	0x0000


	//----- nvinfo : EIATTR_MAXREG_COUNT
	.align		4
        /*003c*/ 	.byte	0x03, 0x1b
        /*003e*/ 	.short	0x00ff


	//----- nvinfo : EIATTR_EXIT_INSTR_OFFSETS
	.align		4
        /*0040*/ 	.byte	0x04, 0x1c
        /*0042*/ 	.short	(.L_17 - .L_16)


	//   ....[0]....
.L_16:
        /*0044*/ 	.word	0x00001bb0


	//   ....[1]....
        /*0048*/ 	.word	0x00001c00


	//----- nvinfo : EIATTR_MAX_THREADS
	.align		4
.L_17:
        /*004c*/ 	.byte	0x04, 0x05
        /*004e*/ 	.short	(.L_19 - .L_18)
.L_18:
        /*0050*/ 	.word	0x00000080
        /*0054*/ 	.word	0x00000001
        /*0058*/ 	.word	0x00000001


	//----- nvinfo : EIATTR_CBANK_PARAM_SIZE
	.align		4
.L_19:
        /*005c*/ 	.byte	0x03, 0x19
        /*005e*/ 	.short	0x0018


	//----- nvinfo : EIATTR_PARAM_CBANK
	.align		4
        /*0060*/ 	.byte	0x04, 0x0a
        /*0062*/ 	.short	(.L_21 - .L_20)
	.align		4
.L_20:
        /*0064*/ 	.word	index@(.nv.constant0.triton_mm)
        /*0068*/ 	.short	0x0210
        /*006a*/ 	.short	0x0018


	//----- nvinfo : EIATTR_SW_WAR
	.align		4
.L_21:
        /*006c*/ 	.byte	0x04, 0x36
        /*006e*/ 	.short	(.L_23 - .L_22)
.L_22:
        /*0070*/ 	.word	0x00000008
.L_23:


//--------------------- .nv.callgraph             --------------------------
	.section	.nv.callgraph,"",@"SHT_CUDA_CALLGRAPH"
	.align	4
	.sectionentsize	8
	.align		4
        /*0000*/ 	.word	0x00000000
	.align		4
        /*0004*/ 	.word	0xffffffff
	.align		4
        /*0008*/ 	.word	0x00000000
	.align		4
        /*000c*/ 	.word	0xfffffffe
	.align		4
        /*0010*/ 	.word	0x00000000
	.align		4
        /*0014*/ 	.word	0xfffffffd
	.align		4
        /*0018*/ 	.word	0x00000000
	.align		4
        /*001c*/ 	.word	0xfffffffc


//--------------------- .text.triton_mm           --------------------------
	.section	.text.triton_mm,"ax",@progbits
	.sectionflags	@"SHF_BARRIERS=1"
	.align	128
        .global         triton_mm
        .type           triton_mm,@function
        .size           triton_mm,(.L_x_2 - triton_mm)
        .other          triton_mm,@"STO_CUDA_ENTRY STV_DEFAULT"
triton_mm:
.text.triton_mm:
[----:B------:R-:W1:Y:S02]  /*0000*/  LDC R1, c[0x0][0x28] ;  /* 0x00000a00ff017b82 */ /* 0x000e640000000800 */
[----:B------:R-:W2:Y:S01]  /*0010*/  S2UR UR18, SR_CTAID.X ;  /* 0x00000000001279c3 */ /* 0x000ea20000002500 */
[----:B------:R-:W-:Y:S01]  /*0020*/  ULDC.64 UR16, c[0x0][0x208] ;  /* 0x0000820000107ab9 */ /* 0x000fe20000000a00 */
[----:B------:R-:W-:-:S06]  /*0030*/  UMOV UR13, 0xffffffe0 ;  /* 0xffffffe0000d7882 */ /* 0x000fcc0000000000 */
[----:B------:R-:W3:Y:S01]  /*0040*/  LDC.64 R6, c[0x0][0x218] ;  /* 0x00008600ff067b82 */ /* 0x000ee20000000a00 */
[----:B--2---:R-:W-:-:S04]  /*0050*/  UIMAD.WIDE UR4, UR18, 0x2aaaaaab, URZ ;  /* 0x2aaaaaab120478a5 */ /* 0x004fc8000f8e023f */
[----:B------:R-:W-:-:S03]  /*0060*/  USHF.R.U32.HI UR6, URZ, 0x1f, UR5 ;  /* 0x0000001f3f067899 */ /* 0x000fc60008011605 */
[----:B------:R-:W-:Y:S01]  /*0070*/  UMOV UR4, 0x1 ;  /* 0x0000000100047882 */ /* 0x000fe20000000000 */
[----:B------:R-:W-:-:S04]  /*0080*/  ULEA.HI.SX32 UR6, UR5, UR6, 0x19 ;  /* 0x0000000605067291 */ /* 0x000fc8000f8fca3f */
[----:B------:R-:W-:Y:S02]  /*0090*/  UIMAD UR4, UR6, -0x8, UR4 ;  /* 0xfffffff8060478a4 */ /* 0x000fe4000f8e0204 */
[----:B------:R-:W-:Y:S02]  /*00a0*/  UIMAD UR11, UR6, -0x300, UR18 ;  /* 0xfffffd00060b78a4 */ /* 0x000fe4000f8e0212 */
[----:B------:R-:W-:-:S04]  /*00b0*/  UISETP.LT.AND UP0, UPT, UR4, 0x8, UPT ;  /* 0x000000080400788c */ /* 0x000fc8000bf01270 */
[----:B------:R-:W-:Y:S01]  /*00c0*/  USEL UR10, UR4, 0x8, UP0 ;  /* 0x00000008040a7887 */ /* 0x000fe20008000000 */
[----:B------:R-:W-:Y:S02]  /*00d0*/  IMAD.U32 R4, RZ, RZ, UR11 ;  /* 0x0000000bff047e24 */ /* 0x000fe4000f8e00ff */
[----:B------:R-:W-:Y:S01]  /*00e0*/  UMOV UR4, URZ ;  /* 0x0000003f00047c82 */ /* 0x000fe20008000000 */
[----:B------:R-:W-:Y:S02]  /*00f0*/  ULOP3.LUT UR11, UR11, UR10, URZ, 0x3c, !UPT ;  /* 0x0000000a0b0b7292 */ /* 0x000fe4000f8e3c3f */
[----:B------:R-:W-:Y:S01]  /*0100*/  IMAD.U32 R3, RZ, RZ, UR10 ;  /* 0x0000000aff037e24 */ /* 0x000fe2000f8e00ff */
[----:B------:R-:W-:-:S04]  /*0110*/  IABS R4, R4 ;  /* 0x0000000400047213 */ /* 0x000fc80000000000 */
[-C--:B------:R-:W-:Y:S02]  /*0120*/  IABS R0, R3.reuse ;  /* 0x0000000300007213 */ /* 0x080fe40000000000 */
[----:B------:R-:W-:Y:S02]  /*0130*/  IABS R3, R3 ;  /* 0x0000000300037213 */ /* 0x000fe40000000000 */
[----:B------:R-:W-:Y:S02]  /*0140*/  R2UR UR19, R0 ;  /* 0x00000000001372ca */ /* 0x000fe400000e0000 */
[----:B------:R-:W-:Y:S02]  /*0150*/  R2UR UR12, R4 ;  /* 0x00000000040c72ca */ /* 0x000fe400000e0000 */
[----:B------:R-:W2:Y:S09]  /*0160*/  LDC.64 R4, c[0x0][0x210] ;  /* 0x00008400ff047b82 */ /* 0x000eb20000000a00 */
[----:B------:R-:W4:Y:S08]  /*0170*/  I2F.RP R0, UR19 ;  /* 0x0000001300007d06 */ /* 0x000f300008209400 */
[----:B----4-:R-:W4:Y:S02]  /*0180*/  MUFU.RCP R0, R0 ;  /* 0x0000000000007308 */ /* 0x010f240000001000 */
[----:B----4-:R-:W-:-:S02]  /*0190*/  VIADD R2, R0, 0xffffffe ;  /* 0x0ffffffe00027836 */ /* 0x010fc40000000000 */
[----:B------:R-:W-:-:S04]  /*01a0*/  IMAD.MOV R0, RZ, RZ, -R3 ;  /* 0x000000ffff007224 */ /* 0x000fc800078e0a03 */
[----:B------:R-:W4:Y:S02]  /*01b0*/  F2I.FTZ.U32.TRUNC.NTZ R2, R2 ;  /* 0x0000000200027305 */ /* 0x000f24000021f000 */
[----:B----4-:R-:W-:-:S13]  /*01c0*/  R2UR UR5, R2 ;  /* 0x00000000020572ca */ /* 0x010fda00000e0000 */
[----:B------:R-:W-:-:S04]  /*01d0*/  UIADD3 UR8, URZ, -UR5, URZ ;  /* 0x800000053f087290 */ /* 0x000fc8000fffe03f */
[----:B------:R-:W-:-:S04]  /*01e0*/  UIMAD UR8, UR8, UR19, URZ ;  /* 0x00000013080872a4 */ /* 0x000fc8000f8e023f */
[----:B------:R-:W-:Y:S01]  /*01f0*/  UIMAD.WIDE.U32 UR8, UR5, UR8, UR4 ;  /* 0x00000008050872a5 */ /* 0x000fe2000f8e0004 */
[----:B------:R-:W-:Y:S02]  /*0200*/  R2UR UR5, R0 ;  /* 0x00000000000572ca */ /* 0x000fe400000e0000 */
[----:B------:R-:W4:Y:S04]  /*0210*/  S2R R0, SR_TID.X ;  /* 0x0000000000007919 */ /* 0x000f280000002100 */
[----:B------:R-:W-:Y:S02]  /*0220*/  UMOV UR7, UR9 ;  /* 0x0000000900077c82 */ /* 0x000fe40008000000 */
[----:B------:R-:W-:Y:S02]  /*0230*/  UIMAD.WIDE.U32 UR8, UR7, UR12, URZ ;  /* 0x0000000c070872a5 */ /* 0x000fe4000f8e003f */
[----:B------:R-:W-:-:S03]  /*0240*/  ULOP3.LUT UR8, URZ, UR10, URZ, 0x33, !UPT ;  /* 0x0000000a3f087292 */ /* 0x000fc6000f8e333f */
[----:B------:R-:W-:-:S03]  /*0250*/  UIMAD UR4, UR9, UR5, UR12 ;  /* 0x00000005090472a4 */ /* 0x000fc6000f8e020c */
[----:B------:R-:W-:Y:S01]  /*0260*/  UMOV UR12, 0x1 ;  /* 0x00000001000c7882 */ /* 0x000fe20000000000 */
[----:B------:R-:W-:-:S11]  /*0270*/  UISETP.GT.U32.AND UP1, UPT, UR19, UR4, UPT ;  /* 0x000000041300728c */ /* 0x000fd6000bf24070 */
[----:B------:R-:W-:Y:S02]  /*0280*/  @!UP1 UIADD3 UR4, UR4, -UR19, URZ ;  /* 0x8000001304049290 */ /* 0x000fe4000fffe03f */
[----:B------:R-:W-:Y:S02]  /*0290*/  @!UP1 UIADD3 UR9, UR9, 0x1, URZ ;  /* 0x0000000109099890 */ /* 0x000fe4000fffe03f */
[----:B------:R-:W-:Y:S02]  /*02a0*/  UISETP.GE.U32.AND UP0, UPT, UR4, UR19, UPT ;  /* 0x000000130400728c */ /* 0x000fe4000bf06070 */
[----:B------:R-:W-:Y:S01]  /*02b0*/  UISETP.GE.AND UP1, UPT, UR11, URZ, UPT ;  /* 0x0000003f0b00728c */ /* 0x000fe2000bf26270 */
[--C-:B----4-:R-:W-:Y:S02]  /*02c0*/  SHF.R.U32.HI R26, RZ, 0x2, R0.reuse ;  /* 0x00000002ff1a7819 */ /* 0x110fe40000011600 */
[----:B------:R-:W-:Y:S02]  /*02d0*/  SHF.R.U32.HI R21, RZ, 0x5, R0 ;  /* 0x00000005ff157819 */ /* 0x000fe40000011600 */
[----:B------:R-:W-:Y:S01]  /*02e0*/  SGXT.U32 R26, R26, 0x5 ;  /* 0x000000051a1a781a */ /* 0x000fe20000000000 */
[----:B------:R-:W4:Y:S01]  /*02f0*/  S2UR UR4, SR_CgaCtaId ;  /* 0x00000000000479c3 */ /* 0x000f220000008800 */
[----:B------:R-:W-:-:S02]  /*0300*/  SGXT.U32 R21, R21, 0x2 ;  /* 0x000000021515781a */ /* 0x000fc40000000000 */
[----:B------:R-:W-:Y:S01]  /*0310*/  @UP0 UIADD3 UR9, UR9, 0x1, URZ ;  /* 0x0000000109090890 */ /* 0x000fe2000fffe03f */
[----:B------:R-:W-:Y:S01]  /*0320*/  LOP3.LUT R25, R26, 0x20, RZ, 0xfc, !PT ;  /* 0x000000201a197812 */ /* 0x000fe200078efcff */
[----:B------:R-:W-:Y:S01]  /*0330*/  UISETP.NE.AND UP0, UPT, UR10, URZ, UPT ;  /* 0x0000003f0a00728c */ /* 0x000fe2000bf05270 */
[--C-:B------:R-:W-:Y:S01]  /*0340*/  SHF.R.U32.HI R14, RZ, 0x1, R0.reuse ;  /* 0x00000001ff0e7819 */ /* 0x100fe20000011600 */
[----:B------:R-:W-:Y:S01]  /*0350*/  @!UP1 UIADD3 UR9, -UR9, URZ, URZ ;  /* 0x0000003f09099290 */ /* 0x000fe2000fffe13f */
[----:B------:R-:W-:Y:S01]  /*0360*/  LOP3.LUT R24, R0, 0x7, RZ, 0xc0, !PT ;  /* 0x0000000700187812 */ /* 0x000fe200078ec0ff */
[----:B------:R-:W-:Y:S01]  /*0370*/  UMOV UR10, 0x400 ;  /* 0x00000400000a7882 */ /* 0x000fe20000000000 */
[----:B------:R-:W-:Y:S01]  /*0380*/  SHF.R.U32.HI R23, RZ, 0x3, R0 ;  /* 0x00000003ff177819 */ /* 0x000fe20000011600 */
[----:B------:R-:W-:-:S03]  /*0390*/  USEL UR9, UR8, UR9, !UP0 ;  /* 0x0000000908097287 */ /* 0x000fc6000c000000 */
[----:B------:R-:W-:Y:S01]  /*03a0*/  SGXT.U32 R23, R23, 0x2 ;  /* 0x000000021717781a */ /* 0x000fe20000000000 */
[----:B------:R-:W-:-:S06]  /*03b0*/  USHF.L.U32 UR9, UR9, 0x6, URZ ;  /* 0x0000000609097899 */ /* 0x000fcc000800063f */
[----:B------:R-:W-:Y:S01]  /*03c0*/  IMAD.U32 R3, RZ, RZ, UR9 ;  /* 0x00000009ff037e24 */ /* 0x000fe2000f8e00ff */
[----:B------:R-:W-:Y:S01]  /*03d0*/  LOP3.LUT R2, R26, UR9, RZ, 0xfc, !PT ;  /* 0x000000091a027c12 */ /* 0x000fe2000f8efcff */
[----:B----4-:R-:W-:-:S03]  /*03e0*/  UPRMT UR10, UR4, 0x654, UR10 ;  /* 0x00000654040a7896 */ /* 0x010fc6000800000a */
[----:B------:R-:W-:Y:S01]  /*03f0*/  LOP3.LUT R8, R3, 0x20, R26, 0xfe, !PT ;  /* 0x0000002003087812 */ /* 0x000fe200078efe1a */
[----:B------:R-:W-:Y:S01]  /*0400*/  IMAD.HI R9, R2, 0x2aaaaaab, RZ ;  /* 0x2aaaaaab02097827 */ /* 0x000fe200078e02ff */
[----:B------:R-:W-:Y:S01]  /*0410*/  UIADD3 UR11, UR10, 0x800, URZ ;  /* 0x000008000a0b7890 */ /* 0x000fe2000fffe03f */
[----:B------:R-:W-:Y:S02]  /*0420*/  UMOV UR4, URZ ;  /* 0x0000003f00047c82 */ /* 0x000fe40008000000 */
[----:B------:R-:W-:Y:S01]  /*0430*/  IMAD.SHL.U32 R3, R0, 0x8, RZ ;  /* 0x0000000800037824 */ /* 0x000fe200078e00ff */
[----:B------:R-:W-:Y:S01]  /*0440*/  SHF.R.U32.HI R10, RZ, 0x1f, R9 ;  /* 0x0000001fff0a7819 */ /* 0x000fe20000011609 */
[----:B------:R-:W-:Y:S01]  /*0450*/  IMAD.HI R11, R8, 0x2aaaaaab, RZ ;  /* 0x2aaaaaab080b7827 */ /* 0x000fe200078e02ff */
[----:B------:R-:W-:Y:S01]  /*0460*/  UMOV UR15, UR10 ;  /* 0x0000000a000f7c82 */ /* 0x000fe20008000000 */
[----:B------:R-:W-:Y:S01]  /*0470*/  UMOV UR14, UR11 ;  /* 0x0000000b000e7c82 */ /* 0x000fe20008000000 */
[----:B------:R-:W-:-:S02]  /*0480*/  LOP3.LUT R13, R3, 0x18, R0, 0x48, !PT ;  /* 0x00000018030d7812 */ /* 0x000fc400078e4800 */
[----:B------:R-:W-:Y:S02]  /*0490*/  SHF.R.U32.HI R12, RZ, 0x1f, R11 ;  /* 0x0000001fff0c7819 */ /* 0x000fe4000001160b */
[----:B------:R-:W-:Y:S01]  /*04a0*/  LEA.HI R9, R9, R10, RZ, 0x16 ;  /* 0x0000000a09097211 */ /* 0x000fe200078fb0ff */
[--C-:B------:R-:W-:Y:S01]  /*04b0*/  IMAD R26, R26, 0x20, R13.reuse ;  /* 0x000000201a1a7824 */ /* 0x100fe200078e020d */
[----:B------:R-:W-:Y:S01]  /*04c0*/  LEA.HI R11, R11, R12, RZ, 0x16 ;  /* 0x0000000c0b0b7211 */ /* 0x000fe200078fb0ff */
[----:B------:R-:W-:Y:S01]  /*04d0*/  IMAD R25, R25, 0x20, R13 ;  /* 0x0000002019197824 */ /* 0x000fe200078e020d */
[----:B------:R-:W-:Y:S01]  /*04e0*/  SHF.R.U32.HI R13, RZ, 0x1, R0 ;  /* 0x00000001ff0d7819 */ /* 0x000fe20000011600 */
[----:B------:R-:W-:Y:S01]  /*04f0*/  IMAD.SHL.U32 R10, R0, 0x4, RZ ;  /* 0x00000004000a7824 */ /* 0x000fe200078e00ff */
[----:B------:R-:W-:Y:S01]  /*0500*/  LOP3.LUT R3, R3, 0x18, RZ, 0xc0, !PT ;  /* 0x0000001803037812 */ /* 0x000fe200078ec0ff */
[----:B------:R-:W-:Y:S01]  /*0510*/  IMAD R2, R9, -0x1800, R2 ;  /* 0xffffe80009027824 */ /* 0x000fe200078e0202 */
[----:B------:R-:W-:Y:S01]  /*0520*/  SHF.R.U32.HI R9, RZ, 0x3, R0 ;  /* 0x00000003ff097819 */ /* 0x000fe20000011600 */
[----:B------:R-:W-:Y:S01]  /*0530*/  IMAD R8, R11, -0x1800, R8 ;  /* 0xffffe8000b087824 */ /* 0x000fe200078e0208 */
[----:B------:R-:W-:Y:S01]  /*0540*/  LOP3.LUT R13, R10, 0x18, R13, 0x48, !PT ;  /* 0x000000180a0d7812 */ /* 0x000fe200078e480d */
[--C-:B------:R-:W-:Y:S01]  /*0550*/  IMAD R17, R2, 0xc00, R3.reuse ;  /* 0x00000c0002117824 */ /* 0x100fe200078e0203 */
[----:B------:R-:W-:Y:S01]  /*0560*/  SGXT.U32 R11, R9, 0x4 ;  /* 0x00000004090b781a */ /* 0x000fe20000000000 */
[----:B------:R-:W-:Y:S01]  /*0570*/  IMAD R3, R8, 0xc00, R3 ;  /* 0x00000c0008037824 */ /* 0x000fe200078e0203 */
[----:B------:R-:W-:Y:S01]  /*0580*/  LOP3.LUT R12, R13, 0x4, R10, 0xf8, !PT ;  /* 0x000000040d0c7812 */ /* 0x000fe200078ef80a */
[----:B---3--:R-:W-:Y:S01]  /*0590*/  IMAD.WIDE R16, R17, 0x2, R6 ;  /* 0x0000000211107825 */ /* 0x008fe200078e0206 */
[----:B------:R-:W-:-:S02]  /*05a0*/  LOP3.LUT R9, R10, 0x1c, RZ, 0xc0, !PT ;  /* 0x0000001c0a097812 */ /* 0x000fc400078ec0ff */
[----:B------:R-:W-:Y:S01]  /*05b0*/  LEA R13, R26, UR10, 0x1 ;  /* 0x0000000a1a0d7c11 */ /* 0x000fe2000f8e08ff */
[----:B------:R-:W-:Y:S01]  /*05c0*/  IMAD R11, R11, 0x20, R12 ;  /* 0x000000200b0b7824 */ /* 0x000fe200078e020c */
[----:B------:R-:W-:Y:S01]  /*05d0*/  LEA R15, R25, UR10, 0x1 ;  /* 0x0000000a190f7c11 */ /* 0x000fe2000f8e08ff */
[----:B--2---:R-:W-:Y:S01]  /*05e0*/  IMAD.WIDE.U32 R8, R9, 0x2, R4 ;  /* 0x0000000209087825 */ /* 0x004fe200078e0004 */
[----:B------:R-:W-:Y:S02]  /*05f0*/  LOP3.LUT R2, R0, 0x1f, RZ, 0xc0, !PT ;  /* 0x0000001f00027812 */ /* 0x000fe400078ec0ff */
[----:B------:R-:W-:Y:S01]  /*0600*/  LEA R27, R11, UR10, 0x1 ;  /* 0x0000000a0b1b7c11 */ /* 0x000fe2000f8e08ff */
[----:B------:R-:W-:Y:S01]  /*0610*/  IMAD.WIDE R6, R3, 0x2, R6 ;  /* 0x0000000203067825 */ /* 0x000fe200078e0206 */
[----:B------:R-:W-:Y:S02]  /*0620*/  SHF.R.U32.HI R3, RZ, 0x4, R0 ;  /* 0x00000004ff037819 */ /* 0x000fe40000011600 */
[----:B------:R-:W-:Y:S01]  /*0630*/  SHF.R.U32.HI R12, RZ, 0x3, R2 ;  /* 0x00000003ff0c7819 */ /* 0x000fe20000011602 */
[----:B------:R-:W-:Y:S01]  /*0640*/  @!PT LDS RZ, [RZ] ;  /* 0x00000000fffff984 */ /* 0x000fe20000000800 */
[----:B------:R-:W-:Y:S01]  /*0650*/  @!PT LDS RZ, [RZ] ;  /* 0x00000000fffff984 */ /* 0x000fe20000000800 */
[----:B------:R-:W-:Y:S01]  /*0660*/  @!PT LDS RZ, [RZ] ;  /* 0x00000000fffff984 */ /* 0x000fe20000000800 */
[----:B------:R-:W-:Y:S01]  /*0670*/  LDGSTS.E.64 [R27], desc[UR16][R8.64] ;  /* 0x00000000081b7fae */ /* 0x000fe2000b921a50 */
[----:B------:R-:W-:Y:S01]  /*0680*/  SGXT.U32 R3, R3, 0x1 ;  /* 0x000000010303781a */ /* 0x000fe20000000000 */
[----:B------:R-:W-:Y:S01]  /*0690*/  IMAD.SHL.U32 R11, R21, 0x8, RZ ;  /* 0x00000008150b7824 */ /* 0x000fe200078e00ff */
[----:B------:R-:W-:Y:S01]  /*06a0*/  SGXT.U32 R2, R14, 0x2 ;  /* 0x000000020e02781a */ /* 0x000fe20000000000 */
[----:B------:R-:W0:Y:S01]  /*06b0*/  LDGDEPBAR ;  /* 0x00000000000079af */ /* 0x000e220000000000 */
[----:B------:R-:W-:Y:S01]  /*06c0*/  IMAD.WIDE.U32 R4, R24, 0x8, R4 ;  /* 0x0000000818047825 */ /* 0x000fe200078e0004 */
[----:B------:R-:W-:-:S02]  /*06d0*/  IADD3 R30, P1, R16, 0x80, RZ ;  /* 0x00000080101e7810 */ /* 0x000fc40007f3e0ff */
[----:B------:R-:W-:Y:S01]  /*06e0*/  LDGSTS.E.BYPASS.128 [R13+0x800], desc[UR16][R16.64] ;  /* 0x00800000100d7fae */ /* 0x000fe2000b901c50 */
[----:B------:R-:W-:Y:S01]  /*06f0*/  IMAD.SHL.U32 R10, R3, 0x20, RZ ;  /* 0x00000020030a7824 */ /* 0x000fe200078e00ff */
[----:B------:R-:W-:Y:S01]  /*0700*/  IADD3 R32, P0, R6, 0x80, RZ ;  /* 0x0000008006207810 */ /* 0x000fe20007f1e0ff */
[----:B------:R-:W-:Y:S01]  /*0710*/  IMAD.X R31, RZ, RZ, R17, P1 ;  /* 0x000000ffff1f7224 */ /* 0x000fe200008e0611 */
[----:B------:R-:W-:Y:S02]  /*0720*/  LDGSTS.E.BYPASS.128 [R15+0x800], desc[UR16][R6.64] ;  /* 0x00800000060f7fae */ /* 0x000fe4000b901c50 */
[----:B------:R-:W-:Y:S01]  /*0730*/  LOP3.LUT R11, R10, R11, RZ, 0xfc, !PT ;  /* 0x0000000b0a0b7212 */ /* 0x000fe200078efcff */
[----:B------:R-:W-:Y:S01]  /*0740*/  IMAD.X R33, RZ, RZ, R7, P0 ;  /* 0x000000ffff217224 */ /* 0x000fe200000e0607 */
[----:B------:R-:W0:Y:S02]  /*0750*/  LDGDEPBAR ;  /* 0x00000000000079af */ /* 0x000e240000000000 */
[----:B------:R-:W-:Y:S01]  /*0760*/  LOP3.LUT R11, R11, 0x7, R0, 0xf8, !PT ;  /* 0x000000070b0b7812 */ /* 0x000fe200078ef800 */
[----:B------:R-:W-:Y:S04]  /*0770*/  BAR.SYNC.DEFER_BLOCKING 0x0 ;  /* 0x0000000000007b1d */ /* 0x000fe80000010000 */
[----:B------:R-:W-:-:S02]  /*0780*/  IMAD.SHL.U32 R18, R11, 0x20, RZ ;  /* 0x000000200b127824 */ /* 0x000fc400078e00ff */
[----:B------:R-:W-:Y:S01]  /*0790*/  @!PT LDS RZ, [RZ] ;  /* 0x00000000fffff984 */ /* 0x000fe20000000800 */
[----:B------:R-:W-:Y:S01]  /*07a0*/  @!PT LDS RZ, [RZ] ;  /* 0x00000000fffff984 */ /* 0x000fe20000000800 */
[----:B------:R-:W-:Y:S01]  /*07b0*/  @!PT LDS RZ, [RZ] ;  /* 0x00000000fffff984 */ /* 0x000fe20000000800 */
[----:B------:R2:W-:Y:S04]  /*07c0*/  LDGSTS.E.64 [R27+0x400], desc[UR16][R8.64+0x40] ;  /* 0x00400040081b7fae */ /* 0x0005e8000b921a50 */
[----:B------:R-:W0:Y:S04]  /*07d0*/  LDGDEPBAR ;  /* 0x00000000000079af */ /* 0x000e280000000000 */
[----:B------:R3:W-:Y:S04]  /*07e0*/  LDGSTS.E.BYPASS.128 [R13+0x1800], desc[UR16][R16.64+0x40] ;  /* 0x01800040100d7fae */ /* 0x0007e8000b901c50 */
[----:B------:R4:W-:Y:S01]  /*07f0*/  LDGSTS.E.BYPASS.128 [R15+0x1800], desc[UR16][R6.64+0x40] ;  /* 0x01800040060f7fae */ /* 0x0009e2000b901c50 */
[----:B--2---:R-:W-:-:S02]  /*0800*/  SGXT.U32 R9, R12, 0x1 ;  /* 0x000000010c09781a */ /* 0x004fc40000000000 */
[-C--:B------:R-:W-:Y:S01]  /*0810*/  LOP3.LUT R8, R3, R2.reuse, RZ, 0x3c, !PT ;  /* 0x0000000203087212 */ /* 0x080fe200078e3cff */
[----:B------:R-:W0:Y:S01]  /*0820*/  LDGDEPBAR ;  /* 0x00000000000079af */ /* 0x000e220000000000 */
[----:B------:R-:W-:Y:S01]  /*0830*/  LOP3.LUT R3, R2, 0x2, R3, 0x1e, !PT ;  /* 0x0000000202037812 */ /* 0x000fe200078e1e03 */
[C---:B------:R-:W-:Y:S01]  /*0840*/  IMAD R19, R9.reuse, 0x8, R24 ;  /* 0x0000000809137824 */ /* 0x040fe200078e0218 */
[----:B------:R-:W-:Y:S01]  /*0850*/  LOP3.LUT R9, R9, R2, RZ, 0x3c, !PT ;  /* 0x0000000209097212 */ /* 0x000fe200078e3cff */
[----:B------:R-:W-:Y:S01]  /*0860*/  IMAD.SHL.U32 R8, R8, 0x8, RZ ;  /* 0x0000000808087824 */ /* 0x000fe200078e00ff */
[----:B------:R-:W-:Y:S01]  /*0870*/  LOP3.LUT R2, R2, 0x2, R23, 0x1e, !PT ;  /* 0x0000000202027812 */ /* 0x000fe200078e1e17 */
[----:B------:R-:W-:Y:S01]  /*0880*/  IMAD.SHL.U32 R19, R19, 0x20, RZ ;  /* 0x0000002013137824 */ /* 0x000fe200078e00ff */
[----:B---3--:R-:W-:Y:S01]  /*0890*/  CS2R R16, SRZ ;  /* 0x0000000000107805 */ /* 0x008fe2000001ff00 */
[----:B------:R-:W-:Y:S01]  /*08a0*/  IMAD.SHL.U32 R9, R9, 0x8, RZ ;  /* 0x0000000809097824 */ /* 0x000fe200078e00ff */
[----:B----4-:R-:W-:Y:S01]  /*08b0*/  CS2R R6, SRZ ;  /* 0x0000000000067805 */ /* 0x010fe2000001ff00 */
[----:B------:R-:W-:Y:S01]  /*08c0*/  IMAD.SHL.U32 R28, R3, 0x8, RZ ;  /* 0x00000008031c7824 */ /* 0x000fe200078e00ff */
[----:B------:R-:W-:-:S02]  /*08d0*/  LOP3.LUT R22, R19, R8, RZ, 0xfc, !PT ;  /* 0x0000000813167212 */ /* 0x000fc400078efcff */
[----:B------:R-:W-:Y:S02]  /*08e0*/  LOP3.LUT R20, R18, R9, RZ, 0xfc, !PT ;  /* 0x0000000912147212 */ /* 0x000fe400078efcff */
[----:B------:R-:W-:Y:S02]  /*08f0*/  LEA R8, R22, UR10, 0x1 ;  /* 0x0000000a16087c11 */ /* 0x000fe4000f8e08ff */
[----:B------:R-:W-:Y:S02]  /*0900*/  LEA R12, R20, UR10, 0x1 ;  /* 0x0000000a140c7c11 */ /* 0x000fe4000f8e08ff */
[----:B------:R-:W-:Y:S01]  /*0910*/  LOP3.LUT R3, R19, R28, RZ, 0xfc, !PT ;  /* 0x0000001c13037212 */ /* 0x000fe200078efcff */
[----:B------:R-:W-:Y:S01]  /*0920*/  IMAD.SHL.U32 R19, R2, 0x8, RZ ;  /* 0x0000000802137824 */ /* 0x000fe200078e00ff */
[----:B------:R-:W-:Y:S01]  /*0930*/  IADD3 R28, P2, R4, 0x80, RZ ;  /* 0x00000080041c7810 */ /* 0x000fe20007f5e0ff */
[----:B------:R-:W-:-:S04]  /*0940*/  DEPBAR.LE SB0, 0x2 ;  /* 0x000080800000791a */ /* 0x000fc80000000000 */
[----:B------:R-:W-:Y:S01]  /*0950*/  BAR.SYNC.DEFER_BLOCKING 0x0 ;  /* 0x0000000000007b1d */ /* 0x000fe20000010000 */
[----:B------:R-:W-:Y:S01]  /*0960*/  LOP3.LUT R2, R18, R19, RZ, 0xfc, !PT ;  /* 0x0000001312027212 */ /* 0x000fe200078efcff */
[----:B------:R-:W-:Y:S01]  /*0970*/  IMAD.X R29, RZ, RZ, R5, P2 ;  /* 0x000000ffff1d7224 */ /* 0x000fe200010e0605 */
[----:B------:R-:W-:Y:S02]  /*0980*/  CS2R R4, SRZ ;  /* 0x0000000000047805 */ /* 0x000fe4000001ff00 */
[----:B------:R-:W-:Y:S01]  /*0990*/  CS2R R18, SRZ ;  /* 0x0000000000127805 */ /* 0x000fe2000001ff00 */
[----:B------:R-:W2:Y:S04]  /*09a0*/  LDSM.16.M88.4 R8, [R8] ;  /* 0x000000000808783b */ /* 0x000ea80000000200 */
[----:B------:R-:W3:Y:S02]  /*09b0*/  LDSM.16.M88.4 R12, [R12+0x800] ;  /* 0x000800000c0c783b */ /* 0x000ee40000000200 */
.L_x_0:
[----:B-123--:R-:W-:Y:S01]  /*09c0*/  HMMA.16816.F32.BF16 R4, R8, R12, R4 ;  /* 0x0000000c0804723c */ /* 0x00efe20000041804 */
[----:B------:R-:W-:Y:S02]  /*09d0*/  UIADD3 UR12, UR12, 0x1, URZ ;  /* 0x000000010c0c7890 */ /* 0x000fe4000fffe03f */
[----:B------:R-:W-:Y:S02]  /*09e0*/  UIADD3 UR4, UR4, 0x1, URZ ;  /* 0x0000000104047890 */ /* 0x000fe4000fffe03f */
[----:B------:R-:W-:Y:S01]  /*09f0*/  UISETP.GE.AND UP2, UPT, UR12, 0x2, UPT ;  /* 0x000000020c00788c */ /* 0x000fe2000bf46270 */
[----:B------:R-:W-:Y:S01]  /*0a00*/  HMMA.16816.F32.BF16 R8, R8, R14, R16 ;  /* 0x0000000e0808723c */ /* 0x000fe20000041810 */
[----:B------:R-:W-:Y:S02]  /*0a10*/  LEA R12, R3, UR15, 0x1 ;  /* 0x0000000f030c7c11 */ /* 0x000fe4000f8e08ff */
[----:B------:R-:W-:-:S04]  /*0a20*/  USEL UR12, UR12, URZ, !UP2 ;  /* 0x0000003f0c0c7287 */ /* 0x000fc8000d000000 */
[----:B------:R-:W-:Y:S01]  /*0a30*/  LEA R16, R2, UR14, 0x1 ;  /* 0x0000000e02107c11 */ /* 0x000fe2000f8e08ff */
[----:B------:R-:W-:Y:S01]  /*0a40*/  LDSM.16.M88.4 R12, [R12] ;  /* 0x000000000c0c783b */ /* 0x000fe20000000200 */
[----:B------:R-:W-:Y:S01]  /*0a50*/  UIADD3 UR14, UR13, 0x20, URZ ;  /* 0x000000200d0e7890 */ /* 0x000fe2000fffe03f */
[----:B------:R-:W-:-:S03]  /*0a60*/  IMAD.U32 R34, RZ, RZ, UR12 ;  /* 0x0000000cff227e24 */ /* 0x000fc6000f8e00ff */
[----:B------:R-:W1:Y:S01]  /*0a70*/  LDSM.16.M88.4 R16, [R16] ;  /* 0x000000001010783b */ /* 0x000e620000000200 */
[----:B------:R-:W-:Y:S02]  /*0a80*/  UISETP.GE.U32.AND UP1, UPT, UR14, 0xbc0, UPT ;  /* 0x00000bc00e00788c */ /* 0x000fe4000bf26070 */
[----:B------:R-:W-:Y:S02]  /*0a90*/  ULEA UR14, UR12, UR11, 0xc ;  /* 0x0000000b0c0e7291 */ /* 0x000fe4000f8e603f */
[----:B------:R-:W-:Y:S01]  /*0aa0*/  UIADD3 UR12, UR12, 0x1, URZ ;  /* 0x000000010c0c7890 */ /* 0x000fe2000fffe03f */
[----:B------:R-:W-:Y:S01]  /*0ab0*/  BAR.SYNC.DEFER_BLOCKING 0x0 ;  /* 0x0000000000007b1d */ /* 0x000fe20000010000 */
[----:B------:R-:W-:Y:S01]  /*0ac0*/  PLOP3.LUT P0, PT, PT, PT, UP1, 0x80, 0x0 ;  /* 0x000000000000781c */ /* 0x000fe20003f0f018 */
[----:B------:R-:W-:Y:S01]  /*0ad0*/  UISETP.GE.AND UP1, UPT, UR4, 0x2, UPT ;  /* 0x000000020400788c */ /* 0x000fe2000bf26270 */
[----:B------:R-:W-:Y:S01]  /*0ae0*/  LEA R35, R26, UR14, 0x1 ;  /* 0x0000000e1a237c11 */ /* 0x000fe2000f8e08ff */
[----:B------:R-:W-:Y:S01]  /*0af0*/  UISETP.GE.AND UP2, UPT, UR12, 0x2, UPT ;  /* 0x000000020c00788c */ /* 0x000fe2000bf46270 */
[----:B------:R-:W-:Y:S01]  /*0b00*/  LEA R37, R25, UR14, 0x1 ;  /* 0x0000000e19257c11 */ /* 0x000fe2000f8e08ff */
[----:B------:R-:W-:-:S02]  /*0b10*/  USEL UR4, UR4, URZ, !UP1 ;  /* 0x0000003f04047287 */ /* 0x000fc4000c800000 */
[----:B------:R-:W-:Y:S02]  /*0b20*/  USEL UR12, UR12, URZ, !UP2 ;  /* 0x0000003f0c0c7287 */ /* 0x000fe4000d000000 */
[----:B------:R-:W-:Y:S02]  /*0b30*/  ULEA UR14, UR4, UR10, 0xa ;  /* 0x0000000a040e7291 */ /* 0x000fe4000f8e503f */
[----:B------:R-:W-:Y:S02]  /*0b40*/  ULEA UR15, UR4, UR11, 0xc ;  /* 0x0000000b040f7291 */ /* 0x000fe4000f8e603f */
[----:B------:R-:W-:Y:S01]  /*0b50*/  UIADD3 UR4, UR4, 0x1, URZ ;  /* 0x0000000104047890 */ /* 0x000fe2000fffe03f */
[----:B-1----:R-:W-:Y:S06]  /*0b60*/  HMMA.16816.F32.BF16 R4, R12, R16, R4 ;  /* 0x000000100c04723c */ /* 0x002fec0000041804 */
[----:B------:R-:W-:Y:S01]  /*0b70*/  HMMA.16816.F32.BF16 R8, R12, R18, R8 ;  /* 0x000000120c08723c */ /* 0x000fe20000041808 */
[----:B------:R-:W-:Y:S01]  /*0b80*/  IMAD R17, R34, 0x400, R27 ;  /* 0x0000040022117824 */ /* 0x000fe200078e021b */
[----:B------:R-:W-:-:S04]  /*0b90*/  LEA R34, R22, UR14, 0x1 ;  /* 0x0000000e16227c11 */ /* 0x000fc8000f8e08ff */
[----:B------:R-:W-:Y:S01]  /*0ba0*/  @!PT LDS RZ, [RZ] ;  /* 0x00000000fffff984 */ /* 0x000fe20000000800 */
[----:B------:R-:W-:Y:S01]  /*0bb0*/  @!PT LDS RZ, [RZ] ;  /* 0x00000000fffff984 */ /* 0x000fe20000000800 */
[----:B------:R-:W-:Y:S01]  /*0bc0*/  @!PT LDS RZ, [RZ] ;  /* 0x00000000fffff984 */ /* 0x000fe20000000800 */
[----:B------:R-:W-:Y:S04]  /*0bd0*/  LDGSTS.E.64 [R17], desc[UR16][R28.64], !P0 ;  /* 0x000000001c117fae */ /* 0x000fe8000c121a50 */
[----:B------:R-:W0:Y:S04]  /*0be0*/  LDGDEPBAR ;  /* 0x00000000000079af */ /* 0x000e280000000000 */
[----:B------:R1:W-:Y:S04]  /*0bf0*/  LDGSTS.E.BYPASS.128 [R35], desc[UR16][R30.64], !P0 ;  /* 0x000000001e237fae */ /* 0x0003e8000c101c50 */
[----:B------:R2:W-:Y:S04]  /*0c00*/  LDGSTS.E.BYPASS.128 [R37], desc[UR16][R32.64], !P0 ;  /* 0x0000000020257fae */ /* 0x0005e8000c101c50 */
[----:B------:R-:W0:Y:S01]  /*0c10*/  LDGDEPBAR ;  /* 0x00000000000079af */ /* 0x000e220000000000 */
[----:B-1----:R-:W-:Y:S01]  /*0c20*/  LEA R35, R20, UR15, 0x1 ;  /* 0x0000000f14237c11 */ /* 0x002fe2000f8e08ff */
[----:B------:R-:W-:-:S04]  /*0c30*/  DEPBAR.LE SB0, 0x2 ;  /* 0x000080800000791a */ /* 0x000fc80000000000 */
[----:B------:R-:W-:Y:S06]  /*0c40*/  BAR.SYNC.DEFER_BLOCKING 0x0 ;  /* 0x0000000000007b1d */ /* 0x000fec0000010000 */
[----:B------:R1:W-:Y:S04]  /*0c50*/  LDSM.16.M88.4 R12, [R34] ;  /* 0x00000000220c783b */ /* 0x0003e80000000200 */
[----:B------:R-:W3:Y:S01]  /*0c60*/  LDSM.16.M88.4 R16, [R35] ;  /* 0x000000002310783b */ /* 0x000ee20000000200 */
[----:B-1----:R-:W-:Y:S01]  /*0c70*/  IMAD.U32 R34, RZ, RZ, UR12 ;  /* 0x0000000cff227e24 */ /* 0x002fe2000f8e00ff */
[----:B---3--:R-:W-:Y:S06]  /*0c80*/  HMMA.16816.F32.BF16 R4, R12, R16, R4 ;  /* 0x000000100c04723c */ /* 0x008fec0000041804 */
[----:B------:R-:W-:Y:S01]  /*0c90*/  HMMA.16816.F32.BF16 R8, R12, R18, R8 ;  /* 0x000000120c08723c */ /* 0x000fe20000041808 */
[----:B------:R-:W-:-:S06]  /*0ca0*/  LEA R16, R2, UR15, 0x1 ;  /* 0x0000000f02107c11 */ /* 0x000fcc000f8e08ff */
[----:B------:R-:W-:Y:S01]  /*0cb0*/  LEA R12, R3, UR14, 0x1 ;  /* 0x0000000e030c7c11 */ /* 0x000fe2000f8e08ff */
[----:B------:R-:W-:Y:S01]  /*0cc0*/  LDSM.16.M88.4 R16, [R16] ;  /* 0x000000001010783b */ /* 0x000fe20000000200 */
[----:B------:R-:W-:-:S04]  /*0cd0*/  UIADD3 UR14, UR13, 0x40, URZ ;  /* 0x000000400d0e7890 */ /* 0x000fc8000fffe03f */
        /* <DEDUP_REMOVED lines=9> */
[----:B--2---:R-:W-:Y:S01]  /*0d70*/  LEA R37, R25, UR14, 0x1 ;  /* 0x0000000e19257c11 */ /* 0x004fe2000f8e08ff */
[----:B------:R-:W-:-:S02]  /*0d80*/  USEL UR4, UR4, URZ, !UP1 ;  /* 0x0000003f04047287 */ /* 0x000fc4000c800000 */
[----:B------:R-:W-:Y:S02]  /*0d90*/  USEL UR12, UR12, URZ, !UP2 ;  /* 0x0000003f0c0c7287 */ /* 0x000fe4000d000000 */
[----:B------:R-:W-:Y:S02]  /*0da0*/  ULEA UR14, UR4, UR10, 0xa ;  /* 0x0000000a040e7291 */ /* 0x000fe4000f8e503f */
[----:B------:R-:W-:Y:S02]  /*0db0*/  ULEA UR15, UR4, UR11, 0xc ;  /* 0x0000000b040f7291 */ /* 0x000fe4000f8e603f */
[----:B------:R-:W-:-:S04]  /*0dc0*/  UIADD3 UR4, UR4, 0x1, URZ ;  /* 0x0000000104047890 */ /* 0x000fc8000fffe03f */
[----:B------:R-:W-:Y:S01]  /*0dd0*/  LEA R36, R20, UR15, 0x1 ;  /* 0x0000000f14247c11 */ /* 0x000fe2000f8e08ff */
[----:B-1----:R-:W-:Y:S06]  /*0de0*/  HMMA.16816.F32.BF16 R4, R12, R16, R4 ;  /* 0x000000100c04723c */ /* 0x002fec0000041804 */
[----:B------:R-:W-:Y:S01]  /*0df0*/  HMMA.16816.F32.BF16 R8, R12, R18, R8 ;  /* 0x000000120c08723c */ /* 0x000fe20000041808 */
[----:B------:R-:W-:Y:S01]  /*0e00*/  IMAD R17, R34, 0x400, R27 ;  /* 0x0000040022117824 */ /* 0x000fe200078e021b */
[----:B------:R-:W-:-:S04]  /*0e10*/  LEA R34, R22, UR14, 0x1 ;  /* 0x0000000e16227c11 */ /* 0x000fc8000f8e08ff */
[----:B------:R-:W-:Y:S01]  /*0e20*/  @!PT LDS RZ, [RZ] ;  /* 0x00000000fffff984 */ /* 0x000fe20000000800 */
[----:B------:R-:W-:Y:S01]  /*0e30*/  @!PT LDS RZ, [RZ] ;  /* 0x00000000fffff984 */ /* 0x000fe20000000800 */
[----:B------:R-:W-:Y:S01]  /*0e40*/  @!PT LDS RZ, [RZ] ;  /* 0x00000000fffff984 */ /* 0x000fe20000000800 */
[----:B------:R1:W-:Y:S04]  /*0e50*/  LDGSTS.E.64 [R17], desc[UR16][R28.64+0x40], !P0 ;  /* 0x000000401c117fae */ /* 0x0003e8000c121a50 */
[----:B------:R-:W0:Y:S04]  /*0e60*/  LDGDEPBAR ;  /* 0x00000000000079af */ /* 0x000e280000000000 */
[----:B------:R2:W-:Y:S04]  /*0e70*/  LDGSTS.E.BYPASS.128 [R35], desc[UR16][R30.64+0x40], !P0 ;  /* 0x000000401e237fae */ /* 0x0005e8000c101c50 */
[----:B------:R3:W-:Y:S04]  /*0e80*/  LDGSTS.E.BYPASS.128 [R37], desc[UR16][R32.64+0x40], !P0 ;  /* 0x0000004020257fae */ /* 0x0007e8000c101c50 */
[----:B------:R-:W0:Y:S01]  /*0e90*/  LDGDEPBAR ;  /* 0x00000000000079af */ /* 0x000e220000000000 */
[----:B------:R-:W-:-:S04]  /*0ea0*/  DEPBAR.LE SB0, 0x2 ;  /* 0x000080800000791a */ /* 0x000fc80000000000 */
[----:B------:R-:W-:Y:S06]  /*0eb0*/  BAR.SYNC.DEFER_BLOCKING 0x0 ;  /* 0x0000000000007b1d */ /* 0x000fec0000010000 */
[----:B------:R4:W-:Y:S04]  /*0ec0*/  LDSM.16.M88.4 R12, [R34] ;  /* 0x00000000220c783b */ /* 0x0009e80000000200 */
[----:B-1----:R-:W1:Y:S01]  /*0ed0*/  LDSM.16.M88.4 R16, [R36] ;  /* 0x000000002410783b */ /* 0x002e620000000200 */
[----:B----4-:R-:W-:Y:S01]  /*0ee0*/  IMAD.U32 R34, RZ, RZ, UR12 ;  /* 0x0000000cff227e24 */ /* 0x010fe2000f8e00ff */
[----:B-1----:R-:W-:Y:S06]  /*0ef0*/  HMMA.16816.F32.BF16 R4, R12, R16, R4 ;  /* 0x000000100c04723c */ /* 0x002fec0000041804 */
        /* <DEDUP_REMOVED lines=12> */
[----:B--2---:R-:W-:Y:S01]  /*0fc0*/  LEA R35, R26, UR14, 0x1 ;  /* 0x0000000e1a237c11 */ /* 0x004fe2000f8e08ff */
[----:B------:R-:W-:Y:S01]  /*0fd0*/  UISETP.GE.AND UP2, UPT, UR12, 0x2, UPT ;  /* 0x000000020c00788c */ /* 0x000fe2000bf46270 */
[----:B---3--:R-:W-:Y:S01]  /*0fe0*/  LEA R37, R25, UR14, 0x1 ;  /* 0x0000000e19257c11 */ /* 0x008fe2000f8e08ff */
        /* <DEDUP_REMOVED lines=67> */
[----:B------:R-:W-:Y:S02]  /*1420*/  UIADD3 UR14, UR13, 0xa0, URZ ;  /* 0x000000a00d0e7890 */ /* 0x000fe4000fffe03f */
[----:B------:R-:W-:Y:S02]  /*1430*/  UIADD3 UR13, UR13, 0xc0, URZ ;  /* 0x000000c00d0d7890 */ /* 0x000fe4000fffe03f */
        /* <DEDUP_REMOVED lines=11> */
[----:B------:R-:W-:Y:S02]  /*14f0*/  UISETP.GE.U32.AND UP1, UPT, UR13, 0xbc0, UPT ;  /* 0x00000bc00d00788c */ /* 0x000fe4000bf26070 */
[----:B------:R-:W-:Y:S02]  /*1500*/  ULEA UR14, UR4, UR10, 0xa ;  /* 0x0000000a040e7291 */ /* 0x000fe4000f8e503f */
[----:B------:R-:W-:Y:S02]  /*1510*/  ULEA UR15, UR4, UR11, 0xc ;  /* 0x0000000b040f7291 */ /* 0x000fe4000f8e603f */
[----:B------:R-:W-:Y:S02]  /*1520*/  USEL UR12, UR12, URZ, !UP2 ;  /* 0x0000003f0c0c7287 */ /* 0x000fe4000d000000 */
[----:B------:R-:W-:Y:S02]  /*1530*/  UIADD3 UR4, UR4, 0x1, URZ ;  /* 0x0000000104047890 */ /* 0x000fe4000fffe03f */
        /* <DEDUP_REMOVED lines=11> */
[----:B------:R3:W-:Y:S01]  /*15f0*/  LDGSTS.E.BYPASS.128 [R37], desc[UR16][R32.64+0x100], !P0 ;  /* 0x0000010020257fae */ /* 0x0007e2000c101c50 */
[----:B------:R-:W-:Y:S01]  /*1600*/  PLOP3.LUT P0, PT, PT, PT, UP1, 0x80, 0x0 ;  /* 0x000000000000781c */ /* 0x000fe20003f0f018 */
[----:B------:R-:W-:-:S02]  /*1610*/  UISETP.GE.AND UP1, UPT, UR4, 0x2, UPT ;  /* 0x000000020400788c */ /* 0x000fc4000bf26270 */
[----:B------:R-:W0:Y:S02]  /*1620*/  LDGDEPBAR ;  /* 0x00000000000079af */ /* 0x000e240000000000 */
[----:B------:R-:W-:Y:S02]  /*1630*/  USEL UR4, UR4, URZ, !UP1 ;  /* 0x0000003f04047287 */ /* 0x000fe4000c800000 */
[----:B------:R-:W-:-:S06]  /*1640*/  UISETP.GE.U32.AND UP1, UPT, UR13, 0xbe0, UPT ;  /* 0x00000be00d00788c */ /* 0x000fcc000bf26070 */
[----:B------:R-:W-:Y:S01]  /*1650*/  PLOP3.LUT P1, PT, PT, PT, UP1, 0x80, 0x0 ;  /* 0x000000000000781c */ /* 0x000fe20003f2f018 */
[----:B------:R-:W-:-:S04]  /*1660*/  DEPBAR.LE SB0, 0x2 ;  /* 0x000080800000791a */ /* 0x000fc80000000000 */
[----:B------:R-:W-:Y:S06]  /*1670*/  BAR.SYNC.DEFER_BLOCKING 0x0 ;  /* 0x0000000000007b1d */ /* 0x000fec0000010000 */
[----:B------:R4:W-:Y:S04]  /*1680*/  LDSM.16.M88.4 R12, [R34] ;  /* 0x00000000220c783b */ /* 0x0009e80000000200 */
[----:B-1----:R-:W1:Y:S01]  /*1690*/  LDSM.16.M88.4 R16, [R36] ;  /* 0x000000002410783b */ /* 0x002e620000000200 */
[----:B----4-:R-:W-:Y:S01]  /*16a0*/  IMAD.U32 R34, RZ, RZ, UR12 ;  /* 0x0000000cff227e24 */ /* 0x010fe2000f8e00ff */
[----:B-1----:R-:W-:Y:S06]  /*16b0*/  HMMA.16816.F32.BF16 R4, R12, R16, R4 ;  /* 0x000000100c04723c */ /* 0x002fec0000041804 */
[----:B------:R-:W-:Y:S01]  /*16c0*/  HMMA.16816.F32.BF16 R8, R12, R18, R8 ;  /* 0x000000120c08723c */ /* 0x000fe20000041808 */
[----:B------:R-:W-:Y:S01]  /*16d0*/  LEA R16, R3, UR14, 0x1 ;  /* 0x0000000e03107c11 */ /* 0x000fe2000f8e08ff */
[----:B------:R-:W-:-:S05]  /*16e0*/  ULEA UR14, UR12, UR11, 0xc ;  /* 0x0000000b0c0e7291 */ /* 0x000fca000f8e603f */
[----:B------:R-:W-:Y:S01]  /*16f0*/  LEA R12, R2, UR15, 0x1 ;  /* 0x0000000f020c7c11 */ /* 0x000fe2000f8e08ff */
[----:B------:R-:W-:Y:S01]  /*1700*/  LDSM.16.M88.4 R16, [R16] ;  /* 0x000000001010783b */ /* 0x000fe20000000200 */
[----:B--2---:R-:W-:Y:S01]  /*1710*/  LEA R35, R26, UR14, 0x1 ;  /* 0x0000000e1a237c11 */ /* 0x004fe2000f8e08ff */
[----:B------:R-:W-:Y:S01]  /*1720*/  ULEA UR15, UR4, UR10, 0xa ;  /* 0x0000000a040f7291 */ /* 0x000fe2000f8e503f */
[----:B---3--:R-:W-:Y:S01]  /*1730*/  LEA R37, R25, UR14, 0x1 ;  /* 0x0000000e19257c11 */ /* 0x008fe2000f8e08ff */
[----:B------:R-:W-:Y:S01]  /*1740*/  ULEA UR14, UR4, UR11, 0xc ;  /* 0x0000000b040e7291 */ /* 0x000fe2000f8e603f */
[----:B------:R-:W1:Y:S05]  /*1750*/  LDSM.16.M88.4 R12, [R12] ;  /* 0x000000000c0c783b */ /* 0x000e6a0000000200 */
[----:B-1----:R-:W-:Y:S06]  /*1760*/  HMMA.16816.F32.BF16 R4, R16, R12, R4 ;  /* 0x0000000c1004723c */ /* 0x002fec0000041804 */
[----:B------:R-:W-:Y:S01]  /*1770*/  HMMA.16816.F32.BF16 R16, R16, R14, R8 ;  /* 0x0000000e1010723c */ /* 0x000fe20000041808 */
[----:B------:R-:W-:Y:S01]  /*1780*/  IMAD R13, R34, 0x400, R27 ;  /* 0x00000400220d7824 */ /* 0x000fe200078e021b */
[----:B------:R-:W-:Y:S01]  /*1790*/  BAR.SYNC.DEFER_BLOCKING 0x0 ;  /* 0x0000000000007b1d */ /* 0x000fe20000010000 */
[----:B------:R-:W-:-:S04]  /*17a0*/  LEA R12, R20, UR14, 0x1 ;  /* 0x0000000e140c7c11 */ /* 0x000fc8000f8e08ff */
[----:B------:R-:W-:Y:S01]  /*17b0*/  LEA R8, R22, UR15, 0x1 ;  /* 0x0000000f16087c11 */ /* 0x000fe2000f8e08ff */
[----:B------:R-:W-:Y:S01]  /*17c0*/  @!PT LDS RZ, [RZ] ;  /* 0x00000000fffff984 */ /* 0x000fe20000000800 */
[----:B------:R-:W-:Y:S01]  /*17d0*/  @!PT LDS RZ, [RZ] ;  /* 0x00000000fffff984 */ /* 0x000fe20000000800 */
[----:B------:R-:W-:Y:S01]  /*17e0*/  @!PT LDS RZ, [RZ] ;  /* 0x00000000fffff984 */ /* 0x000fe20000000800 */
[----:B------:R-:W-:Y:S04]  /*17f0*/  LDGSTS.E.64 [R13], desc[UR16][R28.64+0x140], !P0 ;  /* 0x000001401c0d7fae */ /* 0x000fe8000c121a50 */
[----:B------:R-:W0:Y:S04]  /*1800*/  LDGDEPBAR ;  /* 0x00000000000079af */ /* 0x000e280000000000 */
[----:B------:R-:W-:Y:S04]  /*1810*/  LDGSTS.E.BYPASS.128 [R35], desc[UR16][R30.64+0x140], !P0 ;  /* 0x000001401e237fae */ /* 0x000fe8000c101c50 */
[----:B------:R1:W-:Y:S04]  /*1820*/  LDGSTS.E.BYPASS.128 [R37], desc[UR16][R32.64+0x140], !P0 ;  /* 0x0000014020257fae */ /* 0x0003e8000c101c50 */
[----:B------:R-:W0:Y:S01]  /*1830*/  LDGDEPBAR ;  /* 0x00000000000079af */ /* 0x000e220000000000 */
[----:B-1----:R-:W-:-:S05]  /*1840*/  IADD3 R32, P0, R32, 0x180, RZ ;  /* 0x0000018020207810 */ /* 0x002fca0007f1e0ff */
[----:B------:R-:W-:Y:S01]  /*1850*/  IMAD.X R33, RZ, RZ, R33, P0 ;  /* 0x000000ffff217224 */ /* 0x000fe200000e0621 */
[----:B------:R-:W-:-:S05]  /*1860*/  IADD3 R30, P0, R30, 0x180, RZ ;  /* 0x000001801e1e7810 */ /* 0x000fca0007f1e0ff */
[----:B------:R-:W-:Y:S01]  /*1870*/  IMAD.X R31, RZ, RZ, R31, P0 ;  /* 0x000000ffff1f7224 */ /* 0x000fe200000e061f */
[----:B------:R-:W-:Y:S01]  /*1880*/  IADD3 R28, P0, R28, 0x180, RZ ;  /* 0x000001801c1c7810 */ /* 0x000fe20007f1e0ff */
[----:B------:R-:W-:-:S04]  /*1890*/  DEPBAR.LE SB0, 0x2 ;  /* 0x000080800000791a */ /* 0x000fc80000000000 */
[----:B------:R-:W-:Y:S01]  /*18a0*/  BAR.SYNC.DEFER_BLOCKING 0x0 ;  /* 0x0000000000007b1d */ /* 0x000fe20000010000 */
[----:B------:R-:W-:-:S05]  /*18b0*/  IMAD.X R29, RZ, RZ, R29, P0 ;  /* 0x000000ffff1d7224 */ /* 0x000fca00000e061d */
[----:B------:R-:W1:Y:S04]  /*18c0*/  LDSM.16.M88.4 R8, [R8] ;  /* 0x000000000808783b */ /* 0x000e680000000200 */
[----:B------:R-:W2:Y:S01]  /*18d0*/  LDSM.16.M88.4 R12, [R12] ;  /* 0x000000000c0c783b */ /* 0x000ea20000000200 */
[----:B------:R-:W-:Y:S05]  /*18e0*/  @!P1 BRA `(.L_x_0) ;  /* 0xfffffff000349947 */ /* 0x000fea000383ffff */
[----:B------:R-:W-:Y:S01]  /*18f0*/  IABS R2, UR18 ;  /* 0x0000001200027c13 */ /* 0x000fe20008000000 */
[----:B------:R-:W-:Y:S01]  /*1900*/  UISETP.GE.AND UP2, UPT, UR18, URZ, UPT ;  /* 0x0000003f1200728c */ /* 0x000fe2000bf46270 */
[----:B------:R-:W-:Y:S01]  /*1910*/  IMAD.SHL.U32 R3, R21, 0x8, RZ ;  /* 0x0000000815037824 */ /* 0x000fe200078e00ff */
[----:B------:R-:W-:-:S04]  /*1920*/  DEPBAR.LE SB0, 0x0 ;  /* 0x000080000000791a */ /* 0x000fc80000000000 */
[----:B------:R-:W-:Y:S01]  /*1930*/  R2UR UR4, R2 ;  /* 0x00000000020472ca */ /* 0x000fe200000e0000 */
[C---:B------:R-:W-:Y:S01]  /*1940*/  IMAD.SHL.U32 R2, R0.reuse, 0x2, RZ ;  /* 0x0000000200027824 */ /* 0x040fe200078e00ff */
[----:B------:R-:W-:Y:S01]  /*1950*/  F2FP.BF16.F32.PACK_AB R5, R5, R4 ;  /* 0x000000040505723e */ /* 0x000fe200000010ff */
[----:B------:R-:W-:Y:S01]  /*1960*/  IMAD.SHL.U32 R4, R21, 0x4, RZ ;  /* 0x0000000415047824 */ /* 0x000fe200078e00ff */
[----:B------:R-:W-:Y:S01]  /*1970*/  F2FP.BF16.F32.PACK_AB R7, R7, R6 ;  /* 0x000000060707723e */ /* 0x000fe200000010ff */
[C---:B-1----:R-:W-:Y:S01]  /*1980*/  IMAD.SHL.U32 R9, R0.reuse, 0x8, RZ ;  /* 0x0000000800097824 */ /* 0x042fe200078e00ff */
[----:B------:R-:W-:Y:S02]  /*1990*/  LOP3.LUT R3, R3, 0x6, R2, 0xf8, !PT ;  /* 0x0000000603037812 */ /* 0x000fe400078ef802 */
[----:B------:R-:W-:Y:S02]  /*19a0*/  LOP3.LUT R2, R0, 0x1f, RZ, 0xc0, !PT ;  /* 0x0000001f00027812 */ /* 0x000fe400078ec0ff */
[----:B------:R-:W-:-:S02]  /*19b0*/  F2FP.BF16.F32.PACK_AB R17, R17, R16 ;  /* 0x000000101111723e */ /* 0x000fc400000010ff */
[----:B------:R-:W-:Y:S01]  /*19c0*/  SHF.R.U32.HI R2, RZ, 0x2, R2 ;  /* 0x00000002ff027819 */ /* 0x000fe20000011602 */
[----:B------:R-:W-:Y:S01]  /*19d0*/  UIMAD.WIDE.U32 UR12, UR7, UR4, URZ ;  /* 0x00000004070c72a5 */ /* 0x000fe2000f8e003f */
[----:B------:R-:W-:Y:S02]  /*19e0*/  F2FP.BF16.F32.PACK_AB R19, R19, R18 ;  /* 0x000000121313723e */ /* 0x000fe400000010ff */
[----:B------:R-:W-:Y:S01]  /*19f0*/  SHF.R.U32.HI R6, RZ, 0x3, R0 ;  /* 0x00000003ff067819 */ /* 0x000fe20000011600 */
[----:B------:R-:W-:Y:S01]  /*1a00*/  UIMAD UR5, UR13, UR5, UR4 ;  /* 0x000000050d0572a4 */ /* 0x000fe2000f8e0204 */
[----:B------:R-:W-:Y:S01]  /*1a10*/  IMAD R2, R2, 0x48, R3 ;  /* 0x0000004802027824 */ /* 0x000fe200078e0203 */
[----:B------:R-:W-:Y:S02]  /*1a20*/  LOP3.LUT R23, R4, R23, RZ, 0xfc, !PT ;  /* 0x0000001704177212 */ /* 0x000fe400078efcff */
[----:B------:R-:W-:Y:S01]  /*1a30*/  UISETP.GT.U32.AND UP1, UPT, UR19, UR5, UPT ;  /* 0x000000051300728c */ /* 0x000fe2000bf24070 */
[----:B------:R-:W-:Y:S01]  /*1a40*/  SGXT.U32 R4, R6, 0x4 ;  /* 0x000000040604781a */ /* 0x000fe20000000000 */
[----:B------:R-:W-:Y:S01]  /*1a50*/  IMAD.U32 R6, RZ, RZ, UR9 ;  /* 0x00000009ff067e24 */ /* 0x000fe2000f8e00ff */
[----:B------:R-:W-:Y:S01]  /*1a60*/  LEA R2, R2, UR10, 0x1 ;  /* 0x0000000a02027c11 */ /* 0x000fe2000f8e08ff */
[----:B------:R-:W-:Y:S01]  /*1a70*/  BAR.SYNC.DEFER_BLOCKING 0x0 ;  /* 0x0000000000007b1d */ /* 0x000fe20000010000 */
[----:B------:R-:W-:-:S02]  /*1a80*/  IMAD R23, R23, 0x9, R24 ;  /* 0x0000000917177824 */ /* 0x000fc400078e0218 */
[----:B------:R-:W-:-:S04]  /*1a90*/  LOP3.LUT R9, R6, 0x38, R9, 0xf8, !PT ;  /* 0x0000003806097812 */ /* 0x000fc800078ef809 */
[----:B------:R-:W-:-:S04]  /*1aa0*/  @!UP1 UIADD3 UR5, UR5, -UR19, URZ ;  /* 0x8000001305059290 */ /* 0x000fc8000fffe03f */
[----:B------:R-:W-:-:S11]  /*1ab0*/  UISETP.GT.U32.AND UP1, UPT, UR19, UR5, UPT ;  /* 0x000000051300728c */ /* 0x000fd6000bf24070 */
[----:B------:R-:W-:Y:S01]  /*1ac0*/  @!UP1 UIADD3 UR5, UR5, -UR19, URZ ;  /* 0x8000001305059290 */ /* 0x000fe2000fffe03f */
[----:B------:R1:W-:Y:S03]  /*1ad0*/  STS [R2], R5 ;  /* 0x0000000502007388 */ /* 0x0003e60000000800 */
[----:B------:R-:W-:Y:S01]  /*1ae0*/  @!UP2 UIADD3 UR5, -UR5, URZ, URZ ;  /* 0x0000003f0505a290 */ /* 0x000fe2000fffe13f */
[----:B------:R1:W-:Y:S03]  /*1af0*/  STS [R2+0x480], R7 ;  /* 0x0004800702007388 */ /* 0x0003e60000000800 */
[----:B------:R-:W-:Y:S01]  /*1b00*/  USEL UR5, UR8, UR5, !UP0 ;  /* 0x0000000508057287 */ /* 0x000fe2000c000000 */
[----:B------:R1:W-:Y:S03]  /*1b10*/  STS [R2+0x40], R17 ;  /* 0x0000401102007388 */ /* 0x0003e60000000800 */
[----:B------:R-:W-:Y:S01]  /*1b20*/  ULEA UR5, UR6, UR5, 0x3 ;  /* 0x0000000506057291 */ /* 0x000fe2000f8e183f */
[----:B------:R1:W-:Y:S03]  /*1b30*/  STS [R2+0x4c0], R19 ;  /* 0x0004c01302007388 */ /* 0x0003e60000000800 */
[----:B------:R-:W-:-:S06]  /*1b40*/  USHF.L.U32 UR5, UR5, 0x4, URZ ;  /* 0x0000000405057899 */ /* 0x000fcc000800063f */
[----:B------:R-:W-:Y:S01]  /*1b50*/  LOP3.LUT R0, R4, UR5, RZ, 0xfc, !PT ;  /* 0x0000000504007c12 */ /* 0x000fe2000f8efcff */
[----:B------:R-:W-:Y:S03]  /*1b60*/  BAR.SYNC.DEFER_BLOCKING 0x0 ;  /* 0x0000000000007b1d */ /* 0x000fe60000010000 */
[----:B------:R-:W-:Y:S01]  /*1b70*/  ISETP.GE.AND P0, PT, R0, 0x1, PT ;  /* 0x000000010000780c */ /* 0x000fe20003f06270 */
[----:B------:R-:W-:-:S03]  /*1b80*/  IMAD.SHL.U32 R0, R23, 0x8, RZ ;  /* 0x0000000817007824 */ /* 0x000fc600078e00ff */
[----:B------:R-:W-:Y:S02]  /*1b90*/  ISETP.LT.AND P0, PT, R9, 0x1800, !P0 ;  /* 0x000018000900780c */ /* 0x000fe40004701270 */
[----:B------:R-:W-:-:S11]  /*1ba0*/  LEA R0, R0, UR10, 0x1 ;  /* 0x0000000a00007c11 */ /* 0x000fd6000f8e08ff */
[----:B-1----:R-:W-:Y:S05]  /*1bb0*/  @!P0 EXIT ;  /* 0x000000000000894d */ /* 0x002fea0003800000 */
[----:B------:R-:W1:Y:S01]  /*1bc0*/  LDS.128 R4, [R0] ;  /* 0x0000000000047984 */ /* 0x000e620000000c00 */
[----:B------:R-:W2:Y:S02]  /*1bd0*/  LDC.64 R2, c[0x0][0x220] ;  /* 0x00008800ff027b82 */ /* 0x000ea40000000a00 */
[----:B--2---:R-:W-:-:S05]  /*1be0*/  IMAD.WIDE R2, R9, 0x2, R2 ;  /* 0x0000000209027825 */ /* 0x004fca00078e0202 */
[----:B-1----:R-:W-:Y:S01]  /*1bf0*/  STG.E.128 desc[UR16][R2.64], R4 ;  /* 0x0000000402007986 */ /* 0x002fe2000c101d10 */
[----:B------:R-:W-:Y:S05]  /*1c00*/  EXIT ;  /* 0x000000000000794d */ /* 0x000fea0003800000 */
.L_x_1:
[----:B------:R-:W-:-:S00]  /*1c10*/  BRA `(.L_x_1) ;  /* 0xfffffffc00fc7947 */ /* 0x000fc0000383ffff */
[----:B------:R-:W-:-:S00]  /*1c20*/  NOP ;  /* 0x0000000000007918 */ /* 0x000fc00000000000 */
        /* <DEDUP_REMOVED lines=13> */
.L_x_2:


//--------------------- .nv.shared.triton_mm      --------------------------
	.section	.nv.shared.triton_mm,"aw",@nobits
	.sectionflags	@""
	.align	16
	.zero		1024


//--------------------- .nv.constant0.triton_mm   --------------------------
	.section	.nv.constant0.triton_mm,"a",@progbits
	.sectionflags	@""
	.align	4
.nv.constant0.triton_mm:
	.zero		552
